//
// Generated by NVIDIA NVVM Compiler
//
// Compiler Build ID: CL-36424714
// Cuda compilation tools, release 13.0, V13.0.88
// Based on NVVM 20.0.0
//

.version 9.0
.target sm_100
.address_size 64

	// .globl	_Z12calculateDotPiS_Py
// _ZZ12calculateDotPiS_PyE4temp has been demoted

.visible .entry _Z12calculateDotPiS_Py(
	.param .u64 .ptr .align 1 _Z12calculateDotPiS_Py_param_0,
	.param .u64 .ptr .align 1 _Z12calculateDotPiS_Py_param_1,
	.param .u64 .ptr .align 1 _Z12calculateDotPiS_Py_param_2
)
{
	.reg .pred 	%p<12>;
	.reg .b32 	%r<132>;
	.reg .b64 	%rd<171>;
	// demoted variable
	.shared .align 8 .b8 _ZZ12calculateDotPiS_PyE4temp[8192];
	ld.param.u64 	%rd21, [_Z12calculateDotPiS_Py_param_0];
	ld.param.u64 	%rd22, [_Z12calculateDotPiS_Py_param_1];
	ld.param.u64 	%rd20, [_Z12calculateDotPiS_Py_param_2];
	cvta.to.global.u64 	%rd1, %rd22;
	cvta.to.global.u64 	%rd2, %rd21;
	mov.u32 	%r1, %tid.x;
	shl.b32 	%r25, %r1, 3;
	mov.u32 	%r26, _ZZ12calculateDotPiS_PyE4temp;
	add.s32 	%r2, %r26, %r25;
	mov.b64 	%rd23, 0;
	st.shared.u64 	[%r2], %rd23;
	mov.u32 	%r27, %ctaid.x;
	shl.b32 	%r28, %r27, 10;
	or.b32  	%r126, %r28, %r1;
	setp.gt.s32 	%p1, %r126, 1048575;
	@%p1 bra 	$L__BB0_14;
	max.s32 	%r29, %r126, 917504;
	sub.s32 	%r30, %r29, %r126;
	add.s32 	%r31, %r30, 131071;
	shr.u32 	%r32, %r31, 17;
	add.s32 	%r4, %r32, 1;
	and.b32  	%r5, %r4, 15;
	setp.lt.u32 	%p2, %r31, 1966080;
	mov.b64 	%rd169, 0;
	@%p2 bra 	$L__BB0_4;
	and.b32  	%r33, %r4, 65520;
	neg.s32 	%r124, %r33;
	add.s64 	%rd3, %rd2, 4194304;
	add.s64 	%rd4, %rd1, 4194304;
	mov.b64 	%rd169, 0;
$L__BB0_3:
	.pragma "nounroll";
	mul.wide.s32 	%rd27, %r126, 4;
	add.s64 	%rd28, %rd3, %rd27;
	add.s64 	%rd29, %rd4, %rd27;
	ld.global.u32 	%r34, [%rd28+-4194304];
	ld.global.u32 	%r35, [%rd29+-4194304];
	mul.lo.s32 	%r36, %r35, %r34;
	cvt.s64.s32 	%rd30, %r36;
	add.s64 	%rd31, %rd169, %rd30;
	ld.global.u32 	%r37, [%rd28+-3670016];
	ld.global.u32 	%r38, [%rd29+-3670016];
	mul.lo.s32 	%r39, %r38, %r37;
	cvt.s64.s32 	%rd32, %r39;
	add.s64 	%rd33, %rd31, %rd32;
	ld.global.u32 	%r40, [%rd28+-3145728];
	ld.global.u32 	%r41, [%rd29+-3145728];
	mul.lo.s32 	%r42, %r41, %r40;
	cvt.s64.s32 	%rd34, %r42;
	add.s64 	%rd35, %rd33, %rd34;
	ld.global.u32 	%r43, [%rd28+-2621440];
	ld.global.u32 	%r44, [%rd29+-2621440];
	mul.lo.s32 	%r45, %r44, %r43;
	cvt.s64.s32 	%rd36, %r45;
	add.s64 	%rd37, %rd35, %rd36;
	ld.global.u32 	%r46, [%rd28+-2097152];
	ld.global.u32 	%r47, [%rd29+-2097152];
	mul.lo.s32 	%r48, %r47, %r46;
	cvt.s64.s32 	%rd38, %r48;
	add.s64 	%rd39, %rd37, %rd38;
	ld.global.u32 	%r49, [%rd28+-1572864];
	ld.global.u32 	%r50, [%rd29+-1572864];
	mul.lo.s32 	%r51, %r50, %r49;
	cvt.s64.s32 	%rd40, %r51;
	add.s64 	%rd41, %rd39, %rd40;
	ld.global.u32 	%r52, [%rd28+-1048576];
	ld.global.u32 	%r53, [%rd29+-1048576];
	mul.lo.s32 	%r54, %r53, %r52;
	cvt.s64.s32 	%rd42, %r54;
	add.s64 	%rd43, %rd41, %rd42;
	ld.global.u32 	%r55, [%rd28+-524288];
	ld.global.u32 	%r56, [%rd29+-524288];
	mul.lo.s32 	%r57, %r56, %r55;
	cvt.s64.s32 	%rd44, %r57;
	add.s64 	%rd45, %rd43, %rd44;
	ld.global.u32 	%r58, [%rd28];
	ld.global.u32 	%r59, [%rd29];
	mul.lo.s32 	%r60, %r59, %r58;
	cvt.s64.s32 	%rd46, %r60;
	add.s64 	%rd47, %rd45, %rd46;
	ld.global.u32 	%r61, [%rd28+524288];
	ld.global.u32 	%r62, [%rd29+524288];
	mul.lo.s32 	%r63, %r62, %r61;
	cvt.s64.s32 	%rd48, %r63;
	add.s64 	%rd49, %rd47, %rd48;
	ld.global.u32 	%r64, [%rd28+1048576];
	ld.global.u32 	%r65, [%rd29+1048576];
	mul.lo.s32 	%r66, %r65, %r64;
	cvt.s64.s32 	%rd50, %r66;
	add.s64 	%rd51, %rd49, %rd50;
	ld.global.u32 	%r67, [%rd28+1572864];
	ld.global.u32 	%r68, [%rd29+1572864];
	mul.lo.s32 	%r69, %r68, %r67;
	cvt.s64.s32 	%rd52, %r69;
	add.s64 	%rd53, %rd51, %rd52;
	ld.global.u32 	%r70, [%rd28+2097152];
	ld.global.u32 	%r71, [%rd29+2097152];
	mul.lo.s32 	%r72, %r71, %r70;
	cvt.s64.s32 	%rd54, %r72;
	add.s64 	%rd55, %rd53, %rd54;
	ld.global.u32 	%r73, [%rd28+2621440];
	ld.global.u32 	%r74, [%rd29+2621440];
	mul.lo.s32 	%r75, %r74, %r73;
	cvt.s64.s32 	%rd56, %r75;
	add.s64 	%rd57, %rd55, %rd56;
	ld.global.u32 	%r76, [%rd28+3145728];
	ld.global.u32 	%r77, [%rd29+3145728];
	mul.lo.s32 	%r78, %r77, %r76;
	cvt.s64.s32 	%rd58, %r78;
	add.s64 	%rd59, %rd57, %rd58;
	ld.global.u32 	%r79, [%rd28+3670016];
	ld.global.u32 	%r80, [%rd29+3670016];
	mul.lo.s32 	%r81, %r80, %r79;
	cvt.s64.s32 	%rd60, %r81;
	add.s64 	%rd169, %rd59, %rd60;
	add.s32 	%r126, %r126, 2097152;
	add.s32 	%r124, %r124, 16;
	setp.ne.s32 	%p3, %r124, 0;
	@%p3 bra 	$L__BB0_3;
$L__BB0_4:
	setp.eq.s32 	%p4, %r5, 0;
	@%p4 bra 	$L__BB0_13;
	and.b32  	%r12, %r4, 7;
	setp.lt.u32 	%p5, %r5, 8;
	@%p5 bra 	$L__BB0_7;
	mul.wide.s32 	%rd62, %r126, 4;
	add.s64 	%rd63, %rd2, %rd62;
	ld.global.u32 	%r82, [%rd63];
	add.s64 	%rd64, %rd1, %rd62;
	ld.global.u32 	%r83, [%rd64];
	mul.lo.s32 	%r84, %r83, %r82;
	cvt.s64.s32 	%rd65, %r84;
	add.s64 	%rd66, %rd169, %rd65;
	ld.global.u32 	%r85, [%rd63+524288];
	ld.global.u32 	%r86, [%rd64+524288];
	mul.lo.s32 	%r87, %r86, %r85;
	cvt.s64.s32 	%rd67, %r87;
	add.s64 	%rd68, %rd66, %rd67;
	ld.global.u32 	%r88, [%rd63+1048576];
	ld.global.u32 	%r89, [%rd64+1048576];
	mul.lo.s32 	%r90, %r89, %r88;
	cvt.s64.s32 	%rd69, %r90;
	add.s64 	%rd70, %rd68, %rd69;
	ld.global.u32 	%r91, [%rd63+1572864];
	ld.global.u32 	%r92, [%rd64+1572864];
	mul.lo.s32 	%r93, %r92, %r91;
	cvt.s64.s32 	%rd71, %r93;
	add.s64 	%rd72, %rd70, %rd71;
	ld.global.u32 	%r94, [%rd63+2097152];
	ld.global.u32 	%r95, [%rd64+2097152];
	mul.lo.s32 	%r96, %r95, %r94;
	cvt.s64.s32 	%rd73, %r96;
	add.s64 	%rd74, %rd72, %rd73;
	ld.global.u32 	%r97, [%rd63+2621440];
	ld.global.u32 	%r98, [%rd64+2621440];
	mul.lo.s32 	%r99, %r98, %r97;
	cvt.s64.s32 	%rd75, %r99;
	add.s64 	%rd76, %rd74, %rd75;
	ld.global.u32 	%r100, [%rd63+3145728];
	ld.global.u32 	%r101, [%rd64+3145728];
	mul.lo.s32 	%r102, %r101, %r100;
	cvt.s64.s32 	%rd77, %r102;
	add.s64 	%rd78, %rd76, %rd77;
	ld.global.u32 	%r103, [%rd63+3670016];
	ld.global.u32 	%r104, [%rd64+3670016];
	mul.lo.s32 	%r105, %r104, %r103;
	cvt.s64.s32 	%rd79, %r105;
	add.s64 	%rd169, %rd78, %rd79;
	add.s32 	%r126, %r126, 1048576;
$L__BB0_7:
	setp.eq.s32 	%p6, %r12, 0;
	@%p6 bra 	$L__BB0_13;
	and.b32  	%r15, %r4, 3;
	setp.lt.u32 	%p7, %r12, 4;
	@%p7 bra 	$L__BB0_10;
	mul.wide.s32 	%rd81, %r126, 4;
	add.s64 	%rd82, %rd2, %rd81;
	ld.global.u32 	%r106, [%rd82];
	add.s64 	%rd83, %rd1, %rd81;
	ld.global.u32 	%r107, [%rd83];
	mul.lo.s32 	%r108, %r107, %r106;
	cvt.s64.s32 	%rd84, %r108;
	add.s64 	%rd85, %rd169, %rd84;
	ld.global.u32 	%r109, [%rd82+524288];
	ld.global.u32 	%r110, [%rd83+524288];
	mul.lo.s32 	%r111, %r110, %r109;
	cvt.s64.s32 	%rd86, %r111;
	add.s64 	%rd87, %rd85, %rd86;
	ld.global.u32 	%r112, [%rd82+1048576];
	ld.global.u32 	%r113, [%rd83+1048576];
	mul.lo.s32 	%r114, %r113, %r112;
	cvt.s64.s32 	%rd88, %r114;
	add.s64 	%rd89, %rd87, %rd88;
	ld.global.u32 	%r115, [%rd82+1572864];
	ld.global.u32 	%r116, [%rd83+1572864];
	mul.lo.s32 	%r117, %r116, %r115;
	cvt.s64.s32 	%rd90, %r117;
	add.s64 	%rd169, %rd89, %rd90;
	add.s32 	%r126, %r126, 524288;
$L__BB0_10:
	setp.eq.s32 	%p8, %r15, 0;
	@%p8 bra 	$L__BB0_13;
	neg.s32 	%r129, %r15;
$L__BB0_12:
	.pragma "nounroll";
	mul.wide.s32 	%rd91, %r126, 4;
	add.s64 	%rd92, %rd1, %rd91;
	add.s64 	%rd93, %rd2, %rd91;
	ld.global.u32 	%r118, [%rd93];
	ld.global.u32 	%r119, [%rd92];
	mul.lo.s32 	%r120, %r119, %r118;
	cvt.s64.s32 	%rd94, %r120;
	add.s64 	%rd169, %rd169, %rd94;
	add.s32 	%r126, %r126, 131072;
	add.s32 	%r129, %r129, 1;
	setp.ne.s32 	%p9, %r129, 0;
	@%p9 bra 	$L__BB0_12;
$L__BB0_13:
	st.shared.u64 	[%r2], %rd169;
$L__BB0_14:
	setp.ne.s32 	%p10, %r1, 0;
	@%p10 bra 	$L__BB0_18;
	mov.b64 	%rd170, 0;
	mov.b32 	%r131, 128;
$L__BB0_16:
	add.s32 	%r123, %r26, %r131;
	ld.shared.u64 	%rd96, [%r123+-128];
	add.s64 	%rd97, %rd96, %rd170;
	ld.shared.u64 	%rd98, [%r123+-120];
	add.s64 	%rd99, %rd98, %rd97;
	ld.shared.u64 	%rd100, [%r123+-112];
	add.s64 	%rd101, %rd100, %rd99;
	ld.shared.u64 	%rd102, [%r123+-104];
	add.s64 	%rd103, %rd102, %rd101;
	ld.shared.u64 	%rd104, [%r123+-96];
	add.s64 	%rd105, %rd104, %rd103;
	ld.shared.u64 	%rd106, [%r123+-88];
	add.s64 	%rd107, %rd106, %rd105;
	ld.shared.u64 	%rd108, [%r123+-80];
	add.s64 	%rd109, %rd108, %rd107;
	ld.shared.u64 	%rd110, [%r123+-72];
	add.s64 	%rd111, %rd110, %rd109;
	ld.shared.u64 	%rd112, [%r123+-64];
	add.s64 	%rd113, %rd112, %rd111;
	ld.shared.u64 	%rd114, [%r123+-56];
	add.s64 	%rd115, %rd114, %rd113;
	ld.shared.u64 	%rd116, [%r123+-48];
	add.s64 	%rd117, %rd116, %rd115;
	ld.shared.u64 	%rd118, [%r123+-40];
	add.s64 	%rd119, %rd118, %rd117;
	ld.shared.u64 	%rd120, [%r123+-32];
	add.s64 	%rd121, %rd120, %rd119;
	ld.shared.u64 	%rd122, [%r123+-24];
	add.s64 	%rd123, %rd122, %rd121;
	ld.shared.u64 	%rd124, [%r123+-16];
	add.s64 	%rd125, %rd124, %rd123;
	ld.shared.u64 	%rd126, [%r123+-8];
	add.s64 	%rd127, %rd126, %rd125;
	ld.shared.u64 	%rd128, [%r123];
	add.s64 	%rd129, %rd128, %rd127;
	ld.shared.u64 	%rd130, [%r123+8];
	add.s64 	%rd131, %rd130, %rd129;
	ld.shared.u64 	%rd132, [%r123+16];
	add.s64 	%rd133, %rd132, %rd131;
	ld.shared.u64 	%rd134, [%r123+24];
	add.s64 	%rd135, %rd134, %rd133;
	ld.shared.u64 	%rd136, [%r123+32];
	add.s64 	%rd137, %rd136, %rd135;
	ld.shared.u64 	%rd138, [%r123+40];
	add.s64 	%rd139, %rd138, %rd137;
	ld.shared.u64 	%rd140, [%r123+48];
	add.s64 	%rd141, %rd140, %rd139;
	ld.shared.u64 	%rd142, [%r123+56];
	add.s64 	%rd143, %rd142, %rd141;
	ld.shared.u64 	%rd144, [%r123+64];
	add.s64 	%rd145, %rd144, %rd143;
	ld.shared.u64 	%rd146, [%r123+72];
	add.s64 	%rd147, %rd146, %rd145;
	ld.shared.u64 	%rd148, [%r123+80];
	add.s64 	%rd149, %rd148, %rd147;
	ld.shared.u64 	%rd150, [%r123+88];
	add.s64 	%rd151, %rd150, %rd149;
	ld.shared.u64 	%rd152, [%r123+96];
	add.s64 	%rd153, %rd152, %rd151;
	ld.shared.u64 	%rd154, [%r123+104];
	add.s64 	%rd155, %rd154, %rd153;
	ld.shared.u64 	%rd156, [%r123+112];
	add.s64 	%rd157, %rd156, %rd155;
	ld.shared.u64 	%rd158, [%r123+120];
	add.s64 	%rd170, %rd158, %rd157;
	add.s32 	%r131, %r131, 256;
	setp.ne.s32 	%p11, %r131, 8320;
	@%p11 bra 	$L__BB0_16;
	cvta.to.global.u64 	%rd159, %rd20;
	atom.global.add.u64 	%rd160, [%rd159], %rd170;
$L__BB0_18:
	ret;

}


// ===== COMPILED SASS (sm_100) =====

	.target	sm_100

	.elftype	@"ET_EXEC"


//--------------------- .note.nv.tkinfo           --------------------------
	.section	.note.nv.tkinfo,"",@"SHT_NOTE"
	.sectionflags	@"SHF_NOTE_NV_TKINFO"
	.tkinfo
        /*0018*/ 	.word	0x00000002
        /*0030*/ 	.string	""
        /*0030*/ 	.string	"ptxas"
        /*0030*/ 	.string	"Cuda compilation tools, release 13.0, V13.0.88"
        /*0030*/ 	.string	"Build cuda_13.0.r13.0/compiler.36424714_0"
        /*0030*/ 	.string	"-arch sm_100 -m 64 "



//--------------------- .note.nv.cuinfo           --------------------------
	.section	.note.nv.cuinfo,"",@"SHT_NOTE"
	.sectionflags	@"SHF_NOTE_NV_CUINFO"
        /*0018*/ 	.short	0x0002
        /*001a*/ 	.short	0x0064
        /*001c*/ 	.short	0x0082
	.zero		2


//--------------------- .nv.info                  --------------------------
	.section	.nv.info,"",@"SHT_CUDA_INFO"
	.align	4


	//----- nvinfo : EIATTR_REGCOUNT
	.align		4
        /*0000*/ 	.byte	0x04, 0x2f
        /*0002*/ 	.short	(.L_1 - .L_0)
	.align		4
.L_0:
        /*0004*/ 	.word	index@(_Z12calculateDotPiS_Py)
        /*0008*/ 	.word	0x00000020


	//----- nvinfo : EIATTR_FRAME_SIZE
	.align		4
.L_1:
        /*000c*/ 	.byte	0x04, 0x11
        /*000e*/ 	.short	(.L_3 - .L_2)
	.align		4
.L_2:
        /*0010*/ 	.word	index@(_Z12calculateDotPiS_Py)
        /*0014*/ 	.word	0x00000000


	//----- nvinfo : EIATTR_MIN_STACK_SIZE
	.align		4
.L_3:
        /*0018*/ 	.byte	0x04, 0x12
        /*001a*/ 	.short	(.L_5 - .L_4)
	.align		4
.L_4:
        /*001c*/ 	.word	index@(_Z12calculateDotPiS_Py)
        /*0020*/ 	.word	0x00000000
.L_5:


//--------------------- .nv.compat                --------------------------
	.section	.nv.compat,"",@"SHT_CUDA_COMPAT_INFO"
	.align	4
        /*0000*/ 	.byte	0x02, 0x09, 0x00, 0x00, 0x02, 0x02, 0x01, 0x00, 0x02, 0x05, 0x05, 0x00, 0x03, 0x07, 0x01, 0x01
        /*0010*/ 	.byte	0x02, 0x03, 0x00, 0x00, 0x02, 0x06, 0x01, 0x00, 0x04, 0x0b, 0x08, 0x00, 0x09, 0x00, 0x00, 0x00
        /*0020*/ 	.byte	0x00, 0x00, 0x00, 0x00


//--------------------- .nv.info._Z12calculateDotPiS_Py --------------------------
	.section	.nv.info._Z12calculateDotPiS_Py,"",@"SHT_CUDA_INFO"
	.sectionflags	@""
	.align	4


	//----- nvinfo : EIATTR_CUDA_API_VERSION
	.align		4
        /*0000*/ 	.byte	0x04, 0x37
        /*0002*/ 	.short	(.L_7 - .L_6)
.L_6:
        /*0004*/ 	.word	0x00000082


	//----- nvinfo : EIATTR_KPARAM_INFO
	.align		4
.L_7:
        /*0008*/ 	.byte	0x04, 0x17
        /*000a*/ 	.short	(.L_9 - .L_8)
.L_8:
        /*000c*/ 	.word	0x00000000
        /*0010*/ 	.short	0x0002
        /*0012*/ 	.short	0x0010
        /*0014*/ 	.byte	0x00, 0xf5, 0x21, 0x00


	//----- nvinfo : EIATTR_KPARAM_INFO
	.align		4
.L_9:
        /*0018*/ 	.byte	0x04, 0x17
        /*001a*/ 	.short	(.L_11 - .L_10)
.L_10:
        /*001c*/ 	.word	0x00000000
        /*0020*/ 	.short	0x0001
        /*0022*/ 	.short	0x0008
        /*0024*/ 	.byte	0x00, 0xf5, 0x21, 0x00


	//----- nvinfo : EIATTR_KPARAM_INFO
	.align		4
.L_11:
        /*0028*/ 	.byte	0x04, 0x17
        /*002a*/ 	.short	(.L_13 - .L_12)
.L_12:
        /*002c*/ 	.word	0x00000000
        /*0030*/ 	.short	0x0000
        /*0032*/ 	.short	0x0000
        /*0034*/ 	.byte	0x00, 0xf5, 0x21, 0x00


	//----- nvinfo : EIATTR_SPARSE_MMA_MASK
	.align		4
.L_13:
        /*0038*/ 	.byte	0x03, 0x50
        /*003a*/ 	.short	0x0000


	//----- nvinfo : EIATTR_MAXREG_COUNT
	.align		4
        /*003c*/ 	.byte	0x03, 0x1b
        /*003e*/ 	.short	0x00ff


	//----- nvinfo : EIATTR_MERCURY_ISA_VERSION
	.align		4
        /*0040*/ 	.byte	0x03, 0x5f
        /*0042*/ 	.short	0x0101


	//----- nvinfo : EIATTR_VRC_CTA_INIT_COUNT
	.align		4
        /*0044*/ 	.byte	0x02, 0x4a
	.zero		1
	.zero		1


	//----- nvinfo : EIATTR_EXIT_INSTR_OFFSETS
	.align		4
        /*0048*/ 	.byte	0x04, 0x1c
        /*004a*/ 	.short	(.L_15 - .L_14)


	//   ....[0]....
.L_14:
        /*004c*/ 	.word	0x00000e20


	//   ....[1]....
        /*0050*/ 	.word	0x000011d0


	//----- nvinfo : EIATTR_CRS_STACK_SIZE
	.align		4
.L_15:
        /*0054*/ 	.byte	0x04, 0x1e
        /*0056*/ 	.short	(.L_17 - .L_16)
.L_16:
        /*0058*/ 	.word	0x00000000


	//----- nvinfo : EIATTR_CBANK_PARAM_SIZE
	.align		4
.L_17:
        /*005c*/ 	.byte	0x03, 0x19
        /*005e*/ 	.short	0x0018


	//----- nvinfo : EIATTR_PARAM_CBANK
	.align		4
        /*0060*/ 	.byte	0x04, 0x0a
        /*0062*/ 	.short	(.L_19 - .L_18)
	.align		4
.L_18:
        /*0064*/ 	.word	index@(.nv.constant0._Z12calculateDotPiS_Py)
        /*0068*/ 	.short	0x0380
        /*006a*/ 	.short	0x0018


	//----- nvinfo : EIATTR_SW_WAR
	.align		4
.L_19:
        /*006c*/ 	.byte	0x04, 0x36
        /*006e*/ 	.short	(.L_21 - .L_20)
.L_20:
        /*0070*/ 	.word	0x00000008
.L_21:


//--------------------- .nv.callgraph             --------------------------
	.section	.nv.callgraph,"",@"SHT_CUDA_CALLGRAPH"
	.align	4
	.sectionentsize	8
	.align		4
        /*0000*/ 	.word	0x00000000
	.align		4
        /*0004*/ 	.word	0xffffffff
	.align		4
        /*0008*/ 	.word	0x00000000
	.align		4
        /*000c*/ 	.word	0xfffffffe
	.align		4
        /*0010*/ 	.word	0x00000000
	.align		4
        /*0014*/ 	.word	0xfffffffd
	.align		4
        /*0018*/ 	.word	0x00000000
	.align		4
        /*001c*/ 	.word	0xfffffffc


//--------------------- .text._Z12calculateDotPiS_Py --------------------------
	.section	.text._Z12calculateDotPiS_Py,"ax",@progbits
	.align	128
        .global         _Z12calculateDotPiS_Py
        .type           _Z12calculateDotPiS_Py,@function
        .size           _Z12calculateDotPiS_Py,(.L_x_14 - _Z12calculateDotPiS_Py)
        .other          _Z12calculateDotPiS_Py,@"STO_CUDA_ENTRY STV_DEFAULT"
_Z12calculateDotPiS_Py:
.text._Z12calculateDotPiS_Py:
[----:B------:R-:W-:Y:S01]  /*0000*/  LDC R1, c[0x0][0x37c] ;  /* 0x0000df00ff017b82 */ /* 0x000fe20000000800 */
[----:B------:R-:W0:Y:S07]  /*0010*/  S2R R21, SR_TID.X ;  /* 0x0000000000157919 */ /* 0x000e2e0000002100 */
[----:B------:R-:W1:Y:S01]  /*0020*/  S2UR UR5, SR_CgaCtaId ;  /* 0x00000000000579c3 */ /* 0x000e620000008800 */
[----:B------:R-:W-:Y:S01]  /*0030*/  UMOV UR4, 0x400 ;  /* 0x0000040000047882 */ /* 0x000fe20000000000 */
[----:B------:R-:W-:Y:S06]  /*0040*/  BSSY.RECONVERGENT B0, `(.L_x_0) ;  /* 0x00000dc000007945 */ /* 0x000fec0003800200 */
[----:B------:R-:W2:Y:S01]  /*0050*/  S2UR UR6, SR_CTAID.X ;  /* 0x00000000000679c3 */ /* 0x000ea20000002500 */
[----:B-1----:R-:W-:-:S06]  /*0060*/  ULEA UR4, UR5, UR4, 0x18 ;  /* 0x0000000405047291 */ /* 0x002fcc000f8ec0ff */
[C---:B0-----:R-:W-:Y:S01]  /*0070*/  LEA R0, R21.reuse, UR4, 0x3 ;  /* 0x0000000415007c11 */ /* 0x041fe2000f8e18ff */
[----:B--2---:R-:W-:Y:S01]  /*0080*/  USHF.L.U32 UR5, UR6, 0xa, URZ ;  /* 0x0000000a06057899 */ /* 0x004fe200080006ff */
[----:B------:R-:W0:Y:S03]  /*0090*/  LDCU.64 UR6, c[0x0][0x358] ;  /* 0x00006b00ff0677ac */ /* 0x000e260008000a00 */
[----:B------:R1:W-:Y:S02]  /*00a0*/  STS.64 [R0], RZ ;  /* 0x000000ff00007388 */ /* 0x0003e40000000a00 */
[----:B------:R-:W-:-:S04]  /*00b0*/  LOP3.LUT R11, R21, UR5, RZ, 0xfc, !PT ;  /* 0x00000005150b7c12 */ /* 0x000fc8000f8efcff */
[----:B------:R-:W-:-:S13]  /*00c0*/  ISETP.GT.AND P0, PT, R11, 0xfffff, PT ;  /* 0x000fffff0b00780c */ /* 0x000fda0003f04270 */
[----:B01----:R-:W-:Y:S05]  /*00d0*/  @P0 BRA `(.L_x_1) ;  /* 0x0000000c00480947 */ /* 0x003fea0003800000 */
[----:B------:R-:W-:Y:S01]  /*00e0*/  VIMNMX R2, PT, PT, R11, 0xe0000, !PT ;  /* 0x000e00000b027848 */ /* 0x000fe20007fe0100 */
[----:B------:R-:W-:Y:S01]  /*00f0*/  BSSY.RECONVERGENT B1, `(.L_x_2) ;  /* 0x0000069000017945 */ /* 0x000fe20003800200 */
[----:B------:R-:W-:Y:S02]  /*0100*/  IMAD.MOV.U32 R14, RZ, RZ, RZ ;  /* 0x000000ffff0e7224 */ /* 0x000fe400078e00ff */
[----:B------:R-:W-:Y:S01]  /*0110*/  IADD3 R2, PT, PT, R2, 0x1ffff, -R11 ;  /* 0x0001ffff02027810 */ /* 0x000fe20007ffe80b */
[----:B------:R-:W-:-:S03]  /*0120*/  IMAD.MOV.U32 R13, RZ, RZ, RZ ;  /* 0x000000ffff0d7224 */ /* 0x000fc600078e00ff */
[C---:B------:R-:W-:Y:S02]  /*0130*/  ISETP.GE.U32.AND P1, PT, R2.reuse, 0x1e0000, PT ;  /* 0x001e00000200780c */ /* 0x040fe40003f26070 */
[----:B------:R-:W-:-:S04]  /*0140*/  LEA.HI R10, R2, 0x1, RZ, 0xf ;  /* 0x00000001020a7811 */ /* 0x000fc800078f78ff */
[----:B------:R-:W-:-:S04]  /*0150*/  LOP3.LUT R22, R10, 0xf, RZ, 0xc0, !PT ;  /* 0x0000000f0a167812 */ /* 0x000fc800078ec0ff */
[----:B------:R-:W-:-:S03]  /*0160*/  ISETP.NE.AND P0, PT, R22, RZ, PT ;  /* 0x000000ff1600720c */ /* 0x000fc60003f05270 */
[----:B------:R-:W-:Y:S10]  /*0170*/  @!P1 BRA `(.L_x_3) ;  /* 0x0000000400809947 */ /* 0x000ff40003800000 */
[----:B------:R-:W0:Y:S01]  /*0180*/  LDC.64 R2, c[0x0][0x380] ;  /* 0x0000e000ff027b82 */ /* 0x000e220000000a00 */
[----:B------:R-:W-:Y:S01]  /*0190*/  LOP3.LUT R12, R10, 0xfff0, RZ, 0xc0, !PT ;  /* 0x0000fff00a0c7812 */ /* 0x000fe200078ec0ff */
[----:B------:R-:W-:Y:S02]  /*01a0*/  IMAD.MOV.U32 R14, RZ, RZ, RZ ;  /* 0x000000ffff0e7224 */ /* 0x000fe400078e00ff */
[----:B------:R-:W-:Y:S02]  /*01b0*/  IMAD.MOV.U32 R13, RZ, RZ, RZ ;  /* 0x000000ffff0d7224 */ /* 0x000fe400078e00ff */
[----:B------:R-:W-:Y:S02]  /*01c0*/  IMAD.MOV R12, RZ, RZ, -R12 ;  /* 0x000000ffff0c7224 */ /* 0x000fe400078e0a0c */
[----:B------:R-:W1:Y:S01]  /*01d0*/  LDC.64 R4, c[0x0][0x388] ;  /* 0x0000e200ff047b82 */ /* 0x000e620000000a00 */
[----:B0-----:R-:W-:-:S05]  /*01e0*/  IADD3 R2, P1, PT, R2, 0x400000, RZ ;  /* 0x0040000002027810 */ /* 0x001fca0007f3e0ff */
[----:B------:R-:W-:Y:S01]  /*01f0*/  IMAD.X R3, RZ, RZ, R3, P1 ;  /* 0x000000ffff037224 */ /* 0x000fe200008e0603 */
[----:B-1----:R-:W-:-:S05]  /*0200*/  IADD3 R4, P2, PT, R4, 0x400000, RZ ;  /* 0x0040000004047810 */ /* 0x002fca0007f5e0ff */
[----:B------:R-:W-:-:S08]  /*0210*/  IMAD.X R5, RZ, RZ, R5, P2 ;  /* 0x000000ffff057224 */ /* 0x000fd000010e0605 */
.L_x_4:
[----:B------:R-:W-:-:S04]  /*0220*/  IMAD.WIDE R8, R11, 0x4, R2 ;  /* 0x000000040b087825 */ /* 0x000fc800078e0202 */
[----:B------:R-:W-:Y:S01]  /*0230*/  IMAD.WIDE R6, R11, 0x4, R4 ;  /* 0x000000040b067825 */ /* 0x000fe200078e0204 */
[----:B------:R-:W2:Y:S04]  /*0240*/  LDG.E R19, desc[UR6][R8.64+-0x380000] ;  /* 0xc800000608137981 */ /* 0x000ea8000c1e1900 */
[----:B------:R-:W2:Y:S04]  /*0250*/  LDG.E R20, desc[UR6][R6.64+-0x380000] ;  /* 0xc800000606147981 */ /* 0x000ea8000c1e1900 */
[----:B------:R-:W3:Y:S04]  /*0260*/  LDG.E R15, desc[UR6][R8.64+-0x400000] ;  /* 0xc0000006080f7981 */ /* 0x000ee8000c1e1900 */
[----:B------:R-:W3:Y:S04]  /*0270*/  LDG.E R16, desc[UR6][R6.64+-0x400000] ;  /* 0xc000000606107981 */ /* 0x000ee8000c1e1900 */
[----:B------:R-:W4:Y:S04]  /*0280*/  LDG.E R26, desc[UR6][R8.64+-0x300000] ;  /* 0xd0000006081a7981 */ /* 0x000f28000c1e1900 */
[----:B------:R-:W4:Y:S04]  /*0290*/  LDG.E R25, desc[UR6][R6.64+-0x300000] ;  /* 0xd000000606197981 */ /* 0x000f28000c1e1900 */
[----:B------:R-:W5:Y:S04]  /*02a0*/  LDG.E R17, desc[UR6][R8.64+-0x280000] ;  /* 0xd800000608117981 */ /* 0x000f68000c1e1900 */
[----:B------:R-:W5:Y:S01]  /*02b0*/  LDG.E R18, desc[UR6][R6.64+-0x280000] ;  /* 0xd800000606127981 */ /* 0x000f62000c1e1900 */
[----:B--2---:R-:W-:-:S03]  /*02c0*/  IMAD R24, R19, R20, RZ ;  /* 0x0000001413187224 */ /* 0x004fc600078e02ff */
[----:B------:R-:W2:Y:S04]  /*02d0*/  LDG.E R19, desc[UR6][R8.64+-0x180000] ;  /* 0xe800000608137981 */ /* 0x000ea8000c1e1900 */
[----:B------:R-:W2:Y:S01]  /*02e0*/  LDG.E R20, desc[UR6][R6.64+-0x180000] ;  /* 0xe800000606147981 */ /* 0x000ea2000c1e1900 */
[----:B---3--:R-:W-:-:S03]  /*02f0*/  IMAD R27, R15, R16, RZ ;  /* 0x000000100f1b7224 */ /* 0x008fc600078e02ff */
[----:B------:R-:W3:Y:S04]  /*0300*/  LDG.E R15, desc[UR6][R8.64+-0x200000] ;  /* 0xe0000006080f7981 */ /* 0x000ee8000c1e1900 */
[----:B------:R-:W3:Y:S01]  /*0310*/  LDG.E R16, desc[UR6][R6.64+-0x200000] ;  /* 0xe000000606107981 */ /* 0x000ee2000c1e1900 */
[--C-:B------:R-:W-:Y:S02]  /*0320*/  IADD3 R23, P1, P2, R24, R14, R27.reuse ;  /* 0x0000000e18177210 */ /* 0x100fe40007a3e01b */
[----:B------:R-:W-:Y:S02]  /*0330*/  SHF.R.S32.HI R14, RZ, 0x1f, R27 ;  /* 0x0000001fff0e7819 */ /* 0x000fe4000001141b */
[----:B------:R-:W-:Y:S01]  /*0340*/  SHF.R.S32.HI R24, RZ, 0x1f, R24 ;  /* 0x0000001fff187819 */ /* 0x000fe20000011418 */
[----:B----4-:R-:W-:Y:S01]  /*0350*/  IMAD R26, R26, R25, RZ ;  /* 0x000000191a1a7224 */ /* 0x010fe200078e02ff */
[----:B------:R-:W4:Y:S02]  /*0360*/  LDG.E R27, desc[UR6][R8.64+0x380000] ;  /* 0x38000006081b7981 */ /* 0x000f24000c1e1900 */
[----:B------:R-:W-:-:S02]  /*0370*/  IADD3.X R24, PT, PT, R24, R13, R14, P1, P2 ;  /* 0x0000000d18187210 */ /* 0x000fc40000fe440e */
[----:B------:R-:W4:Y:S04]  /*0380*/  LDG.E R13, desc[UR6][R8.64+-0x100000] ;  /* 0xf0000006080d7981 */ /* 0x000f28000c1e1900 */
[----:B------:R-:W4:Y:S01]  /*0390*/  LDG.E R14, desc[UR6][R6.64+-0x100000] ;  /* 0xf0000006060e7981 */ /* 0x000f22000c1e1900 */
[----:B-----5:R-:W-:-:S03]  /*03a0*/  IMAD R25, R17, R18, RZ ;  /* 0x0000001211197224 */ /* 0x020fc600078e02ff */
[----:B------:R-:W5:Y:S02]  /*03b0*/  LDG.E R17, desc[UR6][R8.64+-0x80000] ;  /* 0xf800000608117981 */ /* 0x000f64000c1e1900 */
[--C-:B------:R-:W-:Y:S02]  /*03c0*/  IADD3 R23, P1, P2, R25, R23, R26.reuse ;  /* 0x0000001719177210 */ /* 0x100fe40007a3e01a */
[----:B------:R-:W-:Y:S01]  /*03d0*/  SHF.R.S32.HI R25, RZ, 0x1f, R25 ;  /* 0x0000001fff197819 */ /* 0x000fe20000011419 */
[----:B------:R-:W5:Y:S01]  /*03e0*/  LDG.E R18, desc[UR6][R6.64+-0x80000] ;  /* 0xf800000606127981 */ /* 0x000f62000c1e1900 */
[----:B--2---:R-:W-:Y:S01]  /*03f0*/  IMAD R20, R19, R20, RZ ;  /* 0x0000001413147224 */ /* 0x004fe200078e02ff */
[----:B------:R-:W-:Y:S01]  /*0400*/  SHF.R.S32.HI R19, RZ, 0x1f, R26 ;  /* 0x0000001fff137819 */ /* 0x000fe2000001141a */
[----:B---3--:R-:W-:-:S03]  /*0410*/  IMAD R15, R15, R16, RZ ;  /* 0x000000100f0f7224 */ /* 0x008fc600078e02ff */
[----:B------:R-:W-:Y:S01]  /*0420*/  IADD3.X R19, PT, PT, R25, R24, R19, P1, P2 ;  /* 0x0000001819137210 */ /* 0x000fe20000fe4413 */
[----:B------:R-:W2:Y:S01]  /*0430*/  LDG.E R16, desc[UR6][R8.64+0x100000] ;  /* 0x1000000608107981 */ /* 0x000ea2000c1e1900 */
[----:B------:R-:W-:-:S03]  /*0440*/  IADD3 R25, P1, P2, R20, R23, R15 ;  /* 0x0000001714197210 */ /* 0x000fc60007a3e00f */
[----:B------:R-:W3:Y:S01]  /*0450*/  LDG.E R24, desc[UR6][R8.64] ;  /* 0x0000000608187981 */ /* 0x000ee2000c1e1900 */
[----:B------:R-:W-:Y:S02]  /*0460*/  SHF.R.S32.HI R26, RZ, 0x1f, R15 ;  /* 0x0000001fff1a7819 */ /* 0x000fe4000001140f */
[----:B------:R-:W-:Y:S01]  /*0470*/  SHF.R.S32.HI R15, RZ, 0x1f, R20 ;  /* 0x0000001fff0f7819 */ /* 0x000fe20000011414 */
[----:B------:R-:W3:Y:S03]  /*0480*/  LDG.E R23, desc[UR6][R6.64] ;  /* 0x0000000606177981 */ /* 0x000ee6000c1e1900 */
[----:B------:R-:W-:Y:S01]  /*0490*/  IADD3.X R26, PT, PT, R15, R19, R26, P1, P2 ;  /* 0x000000130f1a7210 */ /* 0x000fe20000fe441a */
[----:B------:R-:W3:Y:S01]  /*04a0*/  LDG.E R20, desc[UR6][R8.64+0x180000] ;  /* 0x1800000608147981 */ /* 0x000ee2000c1e1900 */
[----:B----4-:R-:W-:-:S03]  /*04b0*/  IMAD R28, R13, R14, RZ ;  /* 0x0000000e0d1c7224 */ /* 0x010fc600078e02ff */
[----:B------:R-:W4:Y:S04]  /*04c0*/  LDG.E R15, desc[UR6][R8.64+0x80000] ;  /* 0x08000006080f7981 */ /* 0x000f28000c1e1900 */
[----:B------:R-:W4:Y:S04]  /*04d0*/  LDG.E R14, desc[UR6][R6.64+0x80000] ;  /* 0x08000006060e7981 */ /* 0x000f28000c1e1900 */
[----:B------:R-:W2:Y:S04]  /*04e0*/  LDG.E R13, desc[UR6][R6.64+0x100000] ;  /* 0x10000006060d7981 */ /* 0x000ea8000c1e1900 */
[----:B------:R-:W3:Y:S01]  /*04f0*/  LDG.E R19, desc[UR6][R6.64+0x180000] ;  /* 0x1800000606137981 */ /* 0x000ee2000c1e1900 */
[----:B-----5:R-:W-:-:S05]  /*0500*/  IMAD R18, R17, R18, RZ ;  /* 0x0000001211127224 */ /* 0x020fca00078e02ff */
[--C-:B------:R-:W-:Y:S02]  /*0510*/  IADD3 R17, P1, P2, R18, R25, R28.reuse ;  /* 0x0000001912117210 */ /* 0x100fe40007a3e01c */
[----:B------:R-:W-:Y:S02]  /*0520*/  SHF.R.S32.HI R25, RZ, 0x1f, R28 ;  /* 0x0000001fff197819 */ /* 0x000fe4000001141c */
[----:B------:R-:W-:Y:S01]  /*0530*/  SHF.R.S32.HI R18, RZ, 0x1f, R18 ;  /* 0x0000001fff127819 */ /* 0x000fe20000011412 */
[----:B------:R-:W5:Y:S03]  /*0540*/  LDG.E R28, desc[UR6][R6.64+0x380000] ;  /* 0x38000006061c7981 */ /* 0x000f66000c1e1900 */
[----:B------:R-:W-:Y:S02]  /*0550*/  IADD3.X R18, PT, PT, R18, R26, R25, P1, P2 ;  /* 0x0000001a12127210 */ /* 0x000fe40000fe4419 */
[----:B------:R-:W5:Y:S04]  /*0560*/  LDG.E R26, desc[UR6][R8.64+0x200000] ;  /* 0x20000006081a7981 */ /* 0x000f68000c1e1900 */
[----:B------:R-:W5:Y:S01]  /*0570*/  LDG.E R25, desc[UR6][R8.64+0x280000] ;  /* 0x2800000608197981 */ /* 0x000f62000c1e1900 */
[----:B----4-:R-:W-:-:S03]  /*0580*/  IMAD R14, R15, R14, RZ ;  /* 0x0000000e0f0e7224 */ /* 0x010fc600078e02ff */
[----:B------:R-:W4:Y:S01]  /*0590*/  LDG.E R15, desc[UR6][R6.64+0x200000] ;  /* 0x20000006060f7981 */ /* 0x000f22000c1e1900 */
[----:B--2---:R-:W-:-:S03]  /*05a0*/  IMAD R13, R16, R13, RZ ;  /* 0x0000000d100d7224 */ /* 0x004fc600078e02ff */
[----:B------:R-:W2:Y:S01]  /*05b0*/  LDG.E R16, desc[UR6][R6.64+0x280000] ;  /* 0x2800000606107981 */ /* 0x000ea2000c1e1900 */
[----:B---3--:R-:W-:Y:S02]  /*05c0*/  IMAD R24, R24, R23, RZ ;  /* 0x0000001718187224 */ /* 0x008fe400078e02ff */
[----:B------:R-:W-:Y:S01]  /*05d0*/  IMAD R19, R20, R19, RZ ;  /* 0x0000001314137224 */ /* 0x000fe200078e02ff */
[----:B------:R0:W3:Y:S04]  /*05e0*/  LDG.E R23, desc[UR6][R8.64+0x300000] ;  /* 0x3000000608177981 */ /* 0x0000e8000c1e1900 */
[----:B------:R1:W3:Y:S01]  /*05f0*/  LDG.E R20, desc[UR6][R6.64+0x300000] ;  /* 0x3000000606147981 */ /* 0x0002e2000c1e1900 */
[--C-:B------:R-:W-:Y:S02]  /*0600*/  IADD3 R29, P1, P2, R14, R17, R24.reuse ;  /* 0x000000110e1d7210 */ /* 0x100fe40007a3e018 */
[----:B------:R-:W-:-:S02]  /*0610*/  SHF.R.S32.HI R17, RZ, 0x1f, R24 ;  /* 0x0000001fff117819 */ /* 0x000fc40000011418 */
[----:B------:R-:W-:Y:S02]  /*0620*/  SHF.R.S32.HI R14, RZ, 0x1f, R14 ;  /* 0x0000001fff0e7819 */ /* 0x000fe4000001140e */
[----:B0-----:R-:W-:Y:S02]  /*0630*/  SHF.R.S32.HI R8, RZ, 0x1f, R19 ;  /* 0x0000001fff087819 */ /* 0x001fe40000011413 */
[----:B------:R-:W-:Y:S02]  /*0640*/  IADD3.X R17, PT, PT, R14, R18, R17, P1, P2 ;  /* 0x000000120e117210 */ /* 0x000fe40000fe4411 */
[--C-:B------:R-:W-:Y:S02]  /*0650*/  IADD3 R14, P1, P2, R19, R29, R13.reuse ;  /* 0x0000001d130e7210 */ /* 0x100fe40007a3e00d */
[----:B------:R-:W-:Y:S01]  /*0660*/  SHF.R.S32.HI R13, RZ, 0x1f, R13 ;  /* 0x0000001fff0d7819 */ /* 0x000fe2000001140d */
[----:B------:R-:W-:-:S03]  /*0670*/  VIADD R12, R12, 0x10 ;  /* 0x000000100c0c7836 */ /* 0x000fc60000000000 */
[----:B------:R-:W-:Y:S01]  /*0680*/  IADD3.X R8, PT, PT, R8, R17, R13, P1, P2 ;  /* 0x0000001108087210 */ /* 0x000fe20000fe440d */
[----:B-----5:R-:W-:-:S05]  /*0690*/  IMAD R27, R27, R28, RZ ;  /* 0x0000001c1b1b7224 */ /* 0x020fca00078e02ff */
[----:B-1----:R-:W-:Y:S01]  /*06a0*/  SHF.R.S32.HI R6, RZ, 0x1f, R27 ;  /* 0x0000001fff067819 */ /* 0x002fe2000001141b */
[----:B------:R-:W-:Y:S02]  /*06b0*/  VIADD R11, R11, 0x200000 ;  /* 0x002000000b0b7836 */ /* 0x000fe40000000000 */
[----:B----4-:R-:W-:Y:S02]  /*06c0*/  IMAD R15, R26, R15, RZ ;  /* 0x0000000f1a0f7224 */ /* 0x010fe400078e02ff */
[----:B--2---:R-:W-:-:S05]  /*06d0*/  IMAD R16, R25, R16, RZ ;  /* 0x0000001019107224 */ /* 0x004fca00078e02ff */
[--C-:B------:R-:W-:Y:S02]  /*06e0*/  IADD3 R14, P1, P2, R16, R14, R15.reuse ;  /* 0x0000000e100e7210 */ /* 0x100fe40007a3e00f */
[----:B------:R-:W-:Y:S02]  /*06f0*/  SHF.R.S32.HI R15, RZ, 0x1f, R15 ;  /* 0x0000001fff0f7819 */ /* 0x000fe4000001140f */
[----:B------:R-:W-:-:S04]  /*0700*/  SHF.R.S32.HI R16, RZ, 0x1f, R16 ;  /* 0x0000001fff107819 */ /* 0x000fc80000011410 */
[----:B------:R-:W-:Y:S02]  /*0710*/  IADD3.X R15, PT, PT, R16, R8, R15, P1, P2 ;  /* 0x00000008100f7210 */ /* 0x000fe40000fe440f */
[----:B------:R-:W-:Y:S01]  /*0720*/  ISETP.NE.AND P1, PT, R12, RZ, PT ;  /* 0x000000ff0c00720c */ /* 0x000fe20003f25270 */
[----:B---3--:R-:W-:-:S05]  /*0730*/  IMAD R20, R23, R20, RZ ;  /* 0x0000001417147224 */ /* 0x008fca00078e02ff */
[--C-:B------:R-:W-:Y:S02]  /*0740*/  IADD3 R14, P2, P3, R27, R14, R20.reuse ;  /* 0x0000000e1b0e7210 */ /* 0x100fe40007b5e014 */
[----:B------:R-:W-:-:S04]  /*0750*/  SHF.R.S32.HI R13, RZ, 0x1f, R20 ;  /* 0x0000001fff0d7819 */ /* 0x000fc80000011414 */
[----:B------:R-:W-:Y:S01]  /*0760*/  IADD3.X R13, PT, PT, R6, R15, R13, P2, P3 ;  /* 0x0000000f060d7210 */ /* 0x000fe200017e640d */
[----:B------:R-:W-:Y:S06]  /*0770*/  @P1 BRA `(.L_x_4) ;  /* 0xfffffff800a81947 */ /* 0x000fec000383ffff */
.L_x_3:
[----:B------:R-:W-:Y:S05]  /*0780*/  BSYNC.RECONVERGENT B1 ;  /* 0x0000000000017941 */ /* 0x000fea0003800200 */
.L_x_2:
[----:B------:R-:W-:Y:S04]  /*0790*/  BSSY.RECONVERGENT B1, `(.L_x_5) ;  /* 0x0000064000017945 */ /* 0x000fe80003800200 */
[----:B------:R-:W-:Y:S05]  /*07a0*/  @!P0 BRA `(.L_x_6) ;  /* 0x0000000400888947 */ /* 0x000fea0003800000 */
[----:B------:R-:W-:Y:S01]  /*07b0*/  ISETP.GE.U32.AND P1, PT, R22, 0x8, PT ;  /* 0x000000081600780c */ /* 0x000fe20003f26070 */
[----:B------:R-:W-:Y:S01]  /*07c0*/  BSSY.RECONVERGENT B2, `(.L_x_7) ;  /* 0x0000031000027945 */ /* 0x000fe20003800200 */
[----:B------:R-:W-:-:S04]  /*07d0*/  LOP3.LUT R24, R10, 0x7, RZ, 0xc0, !PT ;  /* 0x000000070a187812 */ /* 0x000fc800078ec0ff */
[----:B------:R-:W-:-:S07]  /*07e0*/  ISETP.NE.AND P0, PT, R24, RZ, PT ;  /* 0x000000ff1800720c */ /* 0x000fce0003f05270 */
[----:B------:R-:W-:Y:S06]  /*07f0*/  @!P1 BRA `(.L_x_8) ;  /* 0x0000000000b49947 */ /* 0x000fec0003800000 */
[----:B------:R-:W0:Y:S08]  /*0800*/  LDC.64 R4, c[0x0][0x380] ;  /* 0x0000e000ff047b82 */ /* 0x000e300000000a00 */
[----:B------:R-:W1:Y:S01]  /*0810*/  LDC.64 R2, c[0x0][0x388] ;  /* 0x0000e200ff027b82 */ /* 0x000e620000000a00 */
[----:B0-----:R-:W-:-:S05]  /*0820*/  IMAD.WIDE R4, R11, 0x4, R4 ;  /* 0x000000040b047825 */ /* 0x001fca00078e0204 */
[----:B------:R-:W2:Y:S01]  /*0830*/  LDG.E R20, desc[UR6][R4.64] ;  /* 0x0000000604147981 */ /* 0x000ea2000c1e1900 */
[----:B-1----:R-:W-:-:S03]  /*0840*/  IMAD.WIDE R2, R11, 0x4, R2 ;  /* 0x000000040b027825 */ /* 0x002fc600078e0202 */
[----:B------:R-:W3:Y:S04]  /*0850*/  LDG.E R22, desc[UR6][R4.64+0x80000] ;  /* 0x0800000604167981 */ /* 0x000ee8000c1e1900 */
[----:B------:R-:W2:Y:S04]  /*0860*/  LDG.E R23, desc[UR6][R2.64] ;  /* 0x0000000602177981 */ /* 0x000ea8000c1e1900 */
[----:B------:R-:W3:Y:S04]  /*0870*/  LDG.E R25, desc[UR6][R2.64+0x80000] ;  /* 0x0800000602197981 */ /* 0x000ee8000c1e1900 */
[----:B------:R-:W4:Y:S04]  /*0880*/  LDG.E R12, desc[UR6][R4.64+0x180000] ;  /* 0x18000006040c7981 */ /* 0x000f28000c1e1900 */
[----:B------:R-:W4:Y:S04]  /*0890*/  LDG.E R17, desc[UR6][R2.64+0x180000] ;  /* 0x1800000602117981 */ /* 0x000f28000c1e1900 */
[----:B------:R-:W5:Y:S04]  /*08a0*/  LDG.E R26, desc[UR6][R4.64+0x100000] ;  /* 0x10000006041a7981 */ /* 0x000f68000c1e1900 */
        /* <DEDUP_REMOVED lines=8> */
[----:B------:R-:W5:Y:S01]  /*0930*/  LDG.E R19, desc[UR6][R2.64+0x380000] ;  /* 0x3800000602137981 */ /* 0x000f62000c1e1900 */
[----:B------:R-:W-:-:S02]  /*0940*/  VIADD R11, R11, 0x100000 ;  /* 0x001000000b0b7836 */ /* 0x000fc40000000000 */
[----:B--2---:R-:W-:Y:S02]  /*0950*/  IMAD R23, R20, R23, RZ ;  /* 0x0000001714177224 */ /* 0x004fe400078e02ff */
[----:B---3--:R-:W-:-:S05]  /*0960*/  IMAD R22, R22, R25, RZ ;  /* 0x0000001916167224 */ /* 0x008fca00078e02ff */
[--C-:B------:R-:W-:Y:S02]  /*0970*/  IADD3 R14, P1, P2, R22, R14, R23.reuse ;  /* 0x0000000e160e7210 */ /* 0x100fe40007a3e017 */
[----:B------:R-:W-:Y:S01]  /*0980*/  SHF.R.S32.HI R22, RZ, 0x1f, R22 ;  /* 0x0000001fff167819 */ /* 0x000fe20000011416 */
[----:B----4-:R-:W-:Y:S01]  /*0990*/  IMAD R17, R12, R17, RZ ;  /* 0x000000110c117224 */ /* 0x010fe200078e02ff */
[----:B------:R-:W-:Y:S01]  /*09a0*/  SHF.R.S32.HI R12, RZ, 0x1f, R23 ;  /* 0x0000001fff0c7819 */ /* 0x000fe20000011417 */
[----:B-----5:R-:W-:-:S03]  /*09b0*/  IMAD R26, R26, R27, RZ ;  /* 0x0000001b1a1a7224 */ /* 0x020fc600078e02ff */
[----:B------:R-:W-:Y:S02]  /*09c0*/  IADD3.X R12, PT, PT, R22, R13, R12, P1, P2 ;  /* 0x0000000d160c7210 */ /* 0x000fe40000fe440c */
[--C-:B------:R-:W-:Y:S02]  /*09d0*/  IADD3 R14, P1, P2, R17, R14, R26.reuse ;  /* 0x0000000e110e7210 */ /* 0x100fe40007a3e01a */
[----:B------:R-:W-:Y:S02]  /*09e0*/  SHF.R.S32.HI R26, RZ, 0x1f, R26 ;  /* 0x0000001fff1a7819 */ /* 0x000fe4000001141a */
[----:B------:R-:W-:Y:S01]  /*09f0*/  SHF.R.S32.HI R17, RZ, 0x1f, R17 ;  /* 0x0000001fff117819 */ /* 0x000fe20000011411 */
[----:B------:R-:W-:Y:S02]  /*0a00*/  IMAD R8, R15, R8, RZ ;  /* 0x000000080f087224 */ /* 0x000fe400078e02ff */
[----:B------:R-:W-:Y:S01]  /*0a10*/  IMAD R9, R9, R6, RZ ;  /* 0x0000000609097224 */ /* 0x000fe200078e02ff */
[----:B------:R-:W-:-:S04]  /*0a20*/  IADD3.X R17, PT, PT, R17, R12, R26, P1, P2 ;  /* 0x0000000c11117210 */ /* 0x000fc80000fe441a */
        /* <DEDUP_REMOVED lines=8> */
[----:B------:R-:W-:-:S04]  /*0ab0*/  SHF.R.S32.HI R18, RZ, 0x1f, R18 ;  /* 0x0000001fff127819 */ /* 0x000fc80000011412 */
[----:B------:R-:W-:-:S07]  /*0ac0*/  IADD3.X R13, PT, PT, R18, R8, R7, P3, P4 ;  /* 0x00000008120d7210 */ /* 0x000fce0001fe8407 */
.L_x_8:
[----:B------:R-:W-:Y:S05]  /*0ad0*/  BSYNC.RECONVERGENT B2 ;  /* 0x0000000000027941 */ /* 0x000fea0003800200 */
.L_x_7:
        /* <DEDUP_REMOVED lines=12> */
[----:B------:R-:W4:Y:S04]  /*0ba0*/  LDG.E R6, desc[UR6][R4.64] ;  /* 0x0000000604067981 */ /* 0x000f28000c1e1900 */
[----:B------:R-:W4:Y:S04]  /*0bb0*/  LDG.E R7, desc[UR6][R2.64] ;  /* 0x0000000602077981 */ /* 0x000f28000c1e1900 */
[----:B------:R-:W2:Y:S04]  /*0bc0*/  LDG.E R9, desc[UR6][R2.64+0x80000] ;  /* 0x0800000602097981 */ /* 0x000ea8000c1e1900 */
[----:B------:R-:W5:Y:S04]  /*0bd0*/  LDG.E R16, desc[UR6][R4.64+0x180000] ;  /* 0x1800000604107981 */ /* 0x000f68000c1e1900 */
[----:B------:R-:W3:Y:S04]  /*0be0*/  LDG.E R15, desc[UR6][R2.64+0x100000] ;  /* 0x10000006020f7981 */ /* 0x000ee8000c1e1900 */
[----:B------:R-:W5:Y:S01]  /*0bf0*/  LDG.E R17, desc[UR6][R2.64+0x180000] ;  /* 0x1800000602117981 */ /* 0x000f62000c1e1900 */
[----:B------:R-:W-:-:S02]  /*0c00*/  VIADD R11, R11, 0x80000 ;  /* 0x000800000b0b7836 */ /* 0x000fc40000000000 */
[----:B----4-:R-:W-:Y:S02]  /*0c10*/  IMAD R7, R6, R7, RZ ;  /* 0x0000000706077224 */ /* 0x010fe400078e02ff */
[----:B--2---:R-:W-:-:S03]  /*0c20*/  IMAD R8, R8, R9, RZ ;  /* 0x0000000908087224 */ /* 0x004fc600078e02ff */
[--C-:B------:R-:W-:Y:S02]  /*0c30*/  SHF.R.S32.HI R6, RZ, 0x1f, R7.reuse ;  /* 0x0000001fff067819 */ /* 0x100fe40000011407 */
[----:B------:R-:W-:Y:S02]  /*0c40*/  IADD3 R14, P1, P2, R8, R14, R7 ;  /* 0x0000000e080e7210 */ /* 0x000fe40007a3e007 */
[----:B------:R-:W-:Y:S01]  /*0c50*/  SHF.R.S32.HI R8, RZ, 0x1f, R8 ;  /* 0x0000001fff087819 */ /* 0x000fe20000011408 */
[----:B---3--:R-:W-:Y:S02]  /*0c60*/  IMAD R15, R12, R15, RZ ;  /* 0x0000000f0c0f7224 */ /* 0x008fe400078e02ff */
[----:B-----5:R-:W-:Y:S01]  /*0c70*/  IMAD R16, R16, R17, RZ ;  /* 0x0000001110107224 */ /* 0x020fe200078e02ff */
[----:B------:R-:W-:-:S04]  /*0c80*/  IADD3.X R6, PT, PT, R8, R13, R6, P1, P2 ;  /* 0x0000000d08067210 */ /* 0x000fc80000fe4406 */
[--C-:B------:R-:W-:Y:S02]  /*0c90*/  IADD3 R14, P3, P4, R16, R14, R15.reuse ;  /* 0x0000000e100e7210 */ /* 0x100fe40007c7e00f */
[----:B------:R-:W-:Y:S02]  /*0ca0*/  SHF.R.S32.HI R15, RZ, 0x1f, R15 ;  /* 0x0000001fff0f7819 */ /* 0x000fe4000001140f */
[----:B------:R-:W-:-:S04]  /*0cb0*/  SHF.R.S32.HI R13, RZ, 0x1f, R16 ;  /* 0x0000001fff0d7819 */ /* 0x000fc80000011410 */
[----:B------:R-:W-:-:S07]  /*0cc0*/  IADD3.X R13, PT, PT, R13, R6, R15, P3, P4 ;  /* 0x000000060d0d7210 */ /* 0x000fce0001fe840f */
.L_x_10:
[----:B------:R-:W-:Y:S05]  /*0cd0*/  BSYNC.RECONVERGENT B2 ;  /* 0x0000000000027941 */ /* 0x000fea0003800200 */
.L_x_9:
[----:B------:R-:W-:Y:S05]  /*0ce0*/  @!P0 BRA `(.L_x_6) ;  /* 0x0000000000388947 */ /* 0x000fea0003800000 */
[----:B------:R-:W0:Y:S01]  /*0cf0*/  LDC.64 R8, c[0x0][0x380] ;  /* 0x0000e000ff087b82 */ /* 0x000e220000000a00 */
[----:B------:R-:W-:-:S07]  /*0d00*/  IMAD.MOV R10, RZ, RZ, -R10 ;  /* 0x000000ffff0a7224 */ /* 0x000fce00078e0a0a */
[----:B------:R-:W1:Y:S02]  /*0d10*/  LDC.64 R6, c[0x0][0x388] ;  /* 0x0000e200ff067b82 */ /* 0x000e640000000a00 */
.L_x_11:
[----:B-1----:R-:W-:-:S04]  /*0d20*/  IMAD.WIDE R2, R11, 0x4, R6 ;  /* 0x000000040b027825 */ /* 0x002fc800078e0206 */
[C---:B0-----:R-:W-:Y:S02]  /*0d30*/  IMAD.WIDE R4, R11.reuse, 0x4, R8 ;  /* 0x000000040b047825 */ /* 0x041fe400078e0208 */
[----:B------:R-:W2:Y:S04]  /*0d40*/  LDG.E R3, desc[UR6][R2.64] ;  /* 0x0000000602037981 */ /* 0x000ea8000c1e1900 */
[----:B------:R-:W2:Y:S01]  /*0d50*/  LDG.E R4, desc[UR6][R4.64] ;  /* 0x0000000604047981 */ /* 0x000ea2000c1e1900 */
[----:B------:R-:W-:Y:S02]  /*0d60*/  VIADD R10, R10, 0x1 ;  /* 0x000000010a0a7836 */ /* 0x000fe40000000000 */
[----:B------:R-:W-:-:S03]  /*0d70*/  VIADD R11, R11, 0x20000 ;  /* 0x000200000b0b7836 */ /* 0x000fc60000000000 */
[----:B------:R-:W-:Y:S01]  /*0d80*/  ISETP.NE.AND P0, PT, R10, RZ, PT ;  /* 0x000000ff0a00720c */ /* 0x000fe20003f05270 */
[----:B--2---:R-:W-:-:S05]  /*0d90*/  IMAD R12, R4, R3, RZ ;  /* 0x00000003040c7224 */ /* 0x004fca00078e02ff */
[----:B------:R-:W-:-:S04]  /*0da0*/  IADD3 R14, P1, PT, R12, R14, RZ ;  /* 0x0000000e0c0e7210 */ /* 0x000fc80007f3e0ff */
[----:B------:R-:W-:-:S03]  /*0db0*/  LEA.HI.X.SX32 R13, R12, R13, 0x1, P1 ;  /* 0x0000000d0c0d7211 */ /* 0x000fc600008f0eff */
[----:B------:R-:W-:Y:S06]  /*0dc0*/  @P0 BRA `(.L_x_11) ;  /* 0xfffffffc00d40947 */ /* 0x000fec000383ffff */
.L_x_6:
[----:B------:R-:W-:Y:S05]  /*0dd0*/  BSYNC.RECONVERGENT B1 ;  /* 0x0000000000017941 */ /* 0x000fea0003800200 */
.L_x_5:
[----:B------:R-:W-:-:S05]  /*0de0*/  IMAD.MOV.U32 R15, RZ, RZ, R13 ;  /* 0x000000ffff0f7224 */ /* 0x000fca00078e000d */
[----:B------:R0:W-:Y:S02]  /*0df0*/  STS.64 [R0], R14 ;  /* 0x0000000e00007388 */ /* 0x0001e40000000a00 */
.L_x_1:
[----:B------:R-:W-:Y:S05]  /*0e00*/  BSYNC.RECONVERGENT B0 ;  /* 0x0000000000007941 */ /* 0x000fea0003800200 */
.L_x_0:
[----:B------:R-:W-:-:S13]  /*0e10*/  ISETP.NE.AND P0, PT, R21, RZ, PT ;  /* 0x000000ff1500720c */ /* 0x000fda0003f05270 */
[----:B------:R-:W-:Y:S05]  /*0e20*/  @P0 EXIT ;  /* 0x000000000000094d */ /* 0x000fea0003800000 */
[----:B------:R-:W-:Y:S02]  /*0e30*/  IMAD.MOV.U32 R3, RZ, RZ, RZ ;  /* 0x000000ffff037224 */ /* 0x000fe400078e00ff */
[----:B------:R-:W-:Y:S02]  /*0e40*/  IMAD.MOV.U32 R25, RZ, RZ, RZ ;  /* 0x000000ffff197224 */ /* 0x000fe400078e00ff */
[----:B0-----:R-:W-:-:S07]  /*0e50*/  IMAD.MOV.U32 R0, RZ, RZ, 0x80 ;  /* 0x00000080ff007424 */ /* 0x001fce00078e00ff */
.L_x_12:
[----:B------:R-:W0:Y:S04]  /*0e60*/  LDS.128 R4, [R0+UR4+-0x80] ;  /* 0xffff800400047984 */ /* 0x000e280008000c00 */
[----:B------:R-:W1:Y:S04]  /*0e70*/  LDS.128 R8, [R0+UR4+-0x70] ;  /* 0xffff900400087984 */ /* 0x000e680008000c00 */
[----:B------:R-:W2:Y:S04]  /*0e80*/  LDS.128 R12, [R0+UR4+-0x60] ;  /* 0xffffa004000c7984 */ /* 0x000ea80008000c00 */
[----:B------:R-:W3:Y:S04]  /*0e90*/  LDS.128 R16, [R0+UR4+-0x50] ;  /* 0xffffb00400107984 */ /* 0x000ee80008000c00 */
[----:B------:R-:W4:Y:S01]  /*0ea0*/  LDS.128 R20, [R0+UR4+-0x40] ;  /* 0xffffc00400147984 */ /* 0x000f220008000c00 */
[----:B0-----:R-:W-:-:S04]  /*0eb0*/  IADD3 R3, P0, P1, R6, R4, R3 ;  /* 0x0000000406037210 */ /* 0x001fc8000791e003 */
[----:B------:R-:W-:Y:S02]  /*0ec0*/  IADD3.X R25, PT, PT, R7, R5, R25, P0, P1 ;  /* 0x0000000507197210 */ /* 0x000fe400007e2419 */
[----:B------:R-:W0:Y:S01]  /*0ed0*/  LDS.128 R4, [R0+UR4+-0x30] ;  /* 0xffffd00400047984 */ /* 0x000e220008000c00 */
[----:B-1----:R-:W-:-:S04]  /*0ee0*/  IADD3 R3, P0, P1, R10, R8, R3 ;  /* 0x000000080a037210 */ /* 0x002fc8000791e003 */
[----:B------:R-:W-:Y:S02]  /*0ef0*/  IADD3.X R25, PT, PT, R11, R9, R25, P0, P1 ;  /* 0x000000090b197210 */ /* 0x000fe400007e2419 */
[----:B--2---:R-:W-:Y:S01]  /*0f00*/  IADD3 R3, P0, P1, R14, R12, R3 ;  /* 0x0000000c0e037210 */ /* 0x004fe2000791e003 */
[----:B------:R-:W1:Y:S03]  /*0f10*/  LDS.128 R8, [R0+UR4+-0x20] ;  /* 0xffffe00400087984 */ /* 0x000e660008000c00 */
[----:B------:R-:W-:Y:S02]  /*0f20*/  IADD3.X R25, PT, PT, R15, R13, R25, P0, P1 ;  /* 0x0000000d0f197210 */ /* 0x000fe400007e2419 */
[----:B------:R-:W2:Y:S01]  /*0f30*/  LDS.128 R12, [R0+UR4+-0x10] ;  /* 0xfffff004000c7984 */ /* 0x000ea20008000c00 */
[----:B---3--:R-:W-:-:S04]  /*0f40*/  IADD3 R3, P0, P1, R18, R16, R3 ;  /* 0x0000001012037210 */ /* 0x008fc8000791e003 */
[----:B------:R-:W-:Y:S02]  /*0f50*/  IADD3.X R25, PT, PT, R19, R17, R25, P0, P1 ;  /* 0x0000001113197210 */ /* 0x000fe400007e2419 */
[----:B------:R-:W3:Y:S01]  /*0f60*/  LDS.128 R16, [R0+UR4] ;  /* 0x0000000400107984 */ /* 0x000ee20008000c00 */
[----:B----4-:R-:W-:-:S04]  /*0f70*/  IADD3 R3, P0, P1, R22, R20, R3 ;  /* 0x0000001416037210 */ /* 0x010fc8000791e003 */
[----:B------:R-:W-:Y:S02]  /*0f80*/  IADD3.X R25, PT, PT, R23, R21, R25, P0, P1 ;  /* 0x0000001517197210 */ /* 0x000fe400007e2419 */
[----:B------:R-:W4:Y:S01]  /*0f90*/  LDS.128 R20, [R0+UR4+0x10] ;  /* 0x0000100400147984 */ /* 0x000f220008000c00 */
[----:B0-----:R-:W-:-:S04]  /*0fa0*/  IADD3 R3, P0, P1, R6, R4, R3 ;  /* 0x0000000406037210 */ /* 0x001fc8000791e003 */
[----:B------:R-:W-:Y:S02]  /*0fb0*/  IADD3.X R25, PT, PT, R7, R5, R25, P0, P1 ;  /* 0x0000000507197210 */ /* 0x000fe400007e2419 */
[----:B------:R-:W0:Y:S01]  /*0fc0*/  LDS.128 R4, [R0+UR4+0x20] ;  /* 0x0000200400047984 */ /* 0x000e220008000c00 */
[----:B-1----:R-:W-:-:S04]  /*0fd0*/  IADD3 R3, P0, P1, R10, R8, R3 ;  /* 0x000000080a037210 */ /* 0x002fc8000791e003 */
[----:B------:R-:W-:Y:S02]  /*0fe0*/  IADD3.X R25, PT, PT, R11, R9, R25, P0, P1 ;  /* 0x000000090b197210 */ /* 0x000fe400007e2419 */
[----:B--2---:R-:W-:Y:S01]  /*0ff0*/  IADD3 R3, P0, P1, R14, R12, R3 ;  /* 0x0000000c0e037210 */ /* 0x004fe2000791e003 */
[----:B------:R-:W1:Y:S03]  /*1000*/  LDS.128 R8, [R0+UR4+0x30] ;  /* 0x0000300400087984 */ /* 0x000e660008000c00 */
[----:B------:R-:W-:Y:S02]  /*1010*/  IADD3.X R25, PT, PT, R15, R13, R25, P0, P1 ;  /* 0x0000000d0f197210 */ /* 0x000fe400007e2419 */
[----:B---3--:R-:W-:Y:S01]  /*1020*/  IADD3 R3, P0, P1, R18, R16, R3 ;  /* 0x0000001012037210 */ /* 0x008fe2000791e003 */
[----:B------:R-:W2:Y:S03]  /*1030*/  LDS.128 R12, [R0+UR4+0x40] ;  /* 0x00004004000c7984 */ /* 0x000ea60008000c00 */
[----:B------:R-:W-:-:S02]  /*1040*/  IADD3.X R25, PT, PT, R19, R17, R25, P0, P1 ;  /* 0x0000001113197210 */ /* 0x000fc400007e2419 */
[----:B------:R-:W3:Y:S01]  /*1050*/  LDS.128 R16, [R0+UR4+0x50] ;  /* 0x0000500400107984 */ /* 0x000ee20008000c00 */
[----:B----4-:R-:W-:-:S04]  /*1060*/  IADD3 R3, P0, P1, R22, R20, R3 ;  /* 0x0000001416037210 */ /* 0x010fc8000791e003 */
[----:B------:R-:W-:Y:S02]  /*1070*/  IADD3.X R25, PT, PT, R23, R21, R25, P0, P1 ;  /* 0x0000001517197210 */ /* 0x000fe400007e2419 */
[----:B------:R-:W4:Y:S01]  /*1080*/  LDS.128 R20, [R0+UR4+0x60] ;  /* 0x0000600400147984 */ /* 0x000f220008000c00 */
[----:B0-----:R-:W-:-:S04]  /*1090*/  IADD3 R3, P0, P1, R6, R4, R3 ;  /* 0x0000000406037210 */ /* 0x001fc8000791e003 */
[----:B------:R-:W-:Y:S02]  /*10a0*/  IADD3.X R25, PT, PT, R7, R5, R25, P0, P1 ;  /* 0x0000000507197210 */ /* 0x000fe400007e2419 */
[----:B------:R0:W5:Y:S01]  /*10b0*/  LDS.128 R4, [R0+UR4+0x70] ;  /* 0x0000700400047984 */ /* 0x0001620008000c00 */
[----:B-1----:R-:W-:-:S04]  /*10c0*/  IADD3 R3, P0, P1, R10, R8, R3 ;  /* 0x000000080a037210 */ /* 0x002fc8000791e003 */
[----:B------:R-:W-:Y:S01]  /*10d0*/  IADD3.X R9, PT, PT, R11, R9, R25, P0, P1 ;  /* 0x000000090b097210 */ /* 0x000fe200007e2419 */
[----:B0-----:R-:W-:Y:S01]  /*10e0*/  VIADD R0, R0, 0x100 ;  /* 0x0000010000007836 */ /* 0x001fe20000000000 */
[----:B--2---:R-:W-:-:S04]  /*10f0*/  IADD3 R3, P2, P3, R14, R12, R3 ;  /* 0x0000000c0e037210 */ /* 0x004fc80007b5e003 */
[----:B------:R-:W-:Y:S02]  /*1100*/  IADD3.X R13, PT, PT, R15, R13, R9, P2, P3 ;  /* 0x0000000d0f0d7210 */ /* 0x000fe400017e6409 */
[----:B---3--:R-:W-:-:S04]  /*1110*/  IADD3 R3, P1, P0, R18, R16, R3 ;  /* 0x0000001012037210 */ /* 0x008fc8000783e003 */
[----:B------:R-:W-:Y:S02]  /*1120*/  IADD3.X R17, PT, PT, R19, R17, R13, P1, P0 ;  /* 0x0000001113117210 */ /* 0x000fe40000fe040d */
[----:B------:R-:W-:Y:S02]  /*1130*/  ISETP.NE.AND P0, PT, R0, 0x2080, PT ;  /* 0x000020800000780c */ /* 0x000fe40003f05270 */
[----:B----4-:R-:W-:-:S04]  /*1140*/  IADD3 R3, P2, P3, R22, R20, R3 ;  /* 0x0000001416037210 */ /* 0x010fc80007b5e003 */
[----:B------:R-:W-:Y:S02]  /*1150*/  IADD3.X R21, PT, PT, R23, R21, R17, P2, P3 ;  /* 0x0000001517157210 */ /* 0x000fe400017e6411 */
[----:B-----5:R-:W-:-:S04]  /*1160*/  IADD3 R3, P1, P4, R6, R4, R3 ;  /* 0x0000000406037210 */ /* 0x020fc80007c3e003 */
[----:B------:R-:W-:Y:S01]  /*1170*/  IADD3.X R25, PT, PT, R7, R5, R21, P1, P4 ;  /* 0x0000000507197210 */ /* 0x000fe20000fe8415 */
[----:B------:R-:W-:Y:S08]  /*1180*/  @P0 BRA `(.L_x_12) ;  /* 0xfffffffc00340947 */ /* 0x000ff0000383ffff */
[----:B------:R-:W0:Y:S01]  /*1190*/  LDC.64 R4, c[0x0][0x390] ;  /* 0x0000e400ff047b82 */ /* 0x000e220000000a00 */
[----:B------:R-:W-:Y:S02]  /*11a0*/  IMAD.MOV.U32 R2, RZ, RZ, R3 ;  /* 0x000000ffff027224 */ /* 0x000fe400078e0003 */
[----:B------:R-:W-:-:S05]  /*11b0*/  IMAD.MOV.U32 R3, RZ, RZ, R25 ;  /* 0x000000ffff037224 */ /* 0x000fca00078e0019 */
[----:B0-----:R-:W-:Y:S01]  /*11c0*/  REDG.E.ADD.64.STRONG.GPU desc[UR6][R4.64], R2 ;  /* 0x000000020400798e */ /* 0x001fe2000c12e506 */
[----:B------:R-:W-:Y:S05]  /*11d0*/  EXIT ;  /* 0x000000000000794d */ /* 0x000fea0003800000 */
.L_x_13:
[----:B------:R-:W-:-:S00]  /*11e0*/  BRA `(.L_x_13) ;  /* 0xfffffffc00fc7947 */ /* 0x000fc0000383ffff */
[----:B------:R-:W-:-:S00]  /*11f0*/  NOP ;  /* 0x0000000000007918 */ /* 0x000fc00000000000 */
        /* <DEDUP_REMOVED lines=8> */
.L_x_14:


//--------------------- .nv.shared._Z12calculateDotPiS_Py --------------------------
	.section	.nv.shared._Z12calculateDotPiS_Py,"aw",@nobits
	.sectionflags	@""
	.align	8
.nv.shared._Z12calculateDotPiS_Py:
	.zero		9216


//--------------------- .nv.shared.reserved.0     --------------------------
	.section	.nv.shared.reserved.0,"aw",@nobits
	.weak		__nv_reservedSMEM_offset_0_alias
	.size		__nv_reservedSMEM_offset_0_alias, 0, 64
	.other		__nv_reservedSMEM_offset_0_alias,@"STO_CUDA_RESERVED_SHARED STV_DEFAULT"
__nv_reservedSMEM_offset_0_alias:
	.zero		0
	.zero		64


//--------------------- .nv.constant0._Z12calculateDotPiS_Py --------------------------
	.section	.nv.constant0._Z12calculateDotPiS_Py,"a",@progbits
	.sectionflags	@""
	.align	4
.nv.constant0._Z12calculateDotPiS_Py:
	.zero		920


//--------------------- SYMBOLS --------------------------

	.type		.nv.reservedSmem.offset0,@object
	.size		.nv.reservedSmem.offset0,0x4
	.type		.nv.reservedSmem.cap,@object
	.size		.nv.reservedSmem.cap,0x4
